//
// Generated by NVIDIA NVVM Compiler
//
// Compiler Build ID: CL-36424714
// Cuda compilation tools, release 13.0, V13.0.88
// Based on NVVM 20.0.0
//

.version 9.0
.target sm_100
.address_size 64

	// .globl	_Z10step1_initPxii
// _ZZ20check_negative_cyclePiS_S_PxiS_E9local_res has been demoted

.visible .entry _Z10step1_initPxii(
	.param .u64 .ptr .align 1 _Z10step1_initPxii_param_0,
	.param .u32 _Z10step1_initPxii_param_1,
	.param .u32 _Z10step1_initPxii_param_2
)
{
	.reg .pred 	%p<3>;
	.reg .b32 	%r<7>;
	.reg .b64 	%rd<9>;

	ld.param.u64 	%rd2, [_Z10step1_initPxii_param_0];
	ld.param.u32 	%r3, [_Z10step1_initPxii_param_1];
	ld.param.u32 	%r2, [_Z10step1_initPxii_param_2];
	cvta.to.global.u64 	%rd1, %rd2;
	mov.u32 	%r4, %ctaid.x;
	shl.b32 	%r5, %r4, 8;
	mov.u32 	%r6, %tid.x;
	add.s32 	%r1, %r5, %r6;
	setp.ge.s32 	%p1, %r1, %r3;
	@%p1 bra 	$L__BB0_2;
	mul.wide.s32 	%rd3, %r1, 8;
	add.s64 	%rd4, %rd1, %rd3;
	mov.b64 	%rd5, 9223372036854775807;
	st.global.u64 	[%rd4], %rd5;
$L__BB0_2:
	setp.ne.s32 	%p2, %r1, %r2;
	@%p2 bra 	$L__BB0_4;
	mul.wide.s32 	%rd6, %r2, 8;
	add.s64 	%rd7, %rd1, %rd6;
	mov.b64 	%rd8, 4294967295;
	st.global.u64 	[%rd7], %rd8;
$L__BB0_4:
	ret;

}
	// .globl	_Z10relaxEdgesPiS_S_Pxi
.visible .entry _Z10relaxEdgesPiS_S_Pxi(
	.param .u64 .ptr .align 1 _Z10relaxEdgesPiS_S_Pxi_param_0,
	.param .u64 .ptr .align 1 _Z10relaxEdgesPiS_S_Pxi_param_1,
	.param .u64 .ptr .align 1 _Z10relaxEdgesPiS_S_Pxi_param_2,
	.param .u64 .ptr .align 1 _Z10relaxEdgesPiS_S_Pxi_param_3,
	.param .u32 _Z10relaxEdgesPiS_S_Pxi_param_4
)
{
	.reg .pred 	%p<4>;
	.reg .b32 	%r<12>;
	.reg .b64 	%rd<25>;

	ld.param.u64 	%rd4, [_Z10relaxEdgesPiS_S_Pxi_param_0];
	ld.param.u64 	%rd5, [_Z10relaxEdgesPiS_S_Pxi_param_1];
	ld.param.u64 	%rd6, [_Z10relaxEdgesPiS_S_Pxi_param_2];
	ld.param.u64 	%rd7, [_Z10relaxEdgesPiS_S_Pxi_param_3];
	ld.param.u32 	%r4, [_Z10relaxEdgesPiS_S_Pxi_param_4];
	cvta.to.global.u64 	%rd1, %rd7;
	mov.u32 	%r5, %tid.x;
	mov.u32 	%r6, %ctaid.x;
	shl.b32 	%r7, %r6, 8;
	add.s32 	%r1, %r7, %r5;
	setp.ge.s32 	%p1, %r1, %r4;
	@%p1 bra 	$L__BB1_4;
	cvta.to.global.u64 	%rd8, %rd4;
	mul.wide.s32 	%rd9, %r1, 4;
	add.s64 	%rd10, %rd8, %rd9;
	ld.global.u32 	%r2, [%rd10];
	mul.wide.s32 	%rd11, %r2, 8;
	add.s64 	%rd12, %rd1, %rd11;
	ld.global.u64 	%rd13, [%rd12];
	shr.u64 	%rd2, %rd13, 32;
	setp.eq.s64 	%p2, %rd2, 2147483647;
	@%p2 bra 	$L__BB1_4;
	cvt.u32.u64 	%r8, %rd2;
	cvta.to.global.u64 	%rd14, %rd5;
	add.s64 	%rd16, %rd14, %rd9;
	ld.global.u32 	%r9, [%rd16];
	cvta.to.global.u64 	%rd17, %rd6;
	add.s64 	%rd18, %rd17, %rd9;
	ld.global.u32 	%r10, [%rd18];
	add.s32 	%r3, %r10, %r8;
	mul.wide.s32 	%rd19, %r9, 8;
	add.s64 	%rd3, %rd1, %rd19;
	ld.global.u32 	%r11, [%rd3+4];
	setp.ge.s32 	%p3, %r3, %r11;
	@%p3 bra 	$L__BB1_4;
	cvt.u64.u32 	%rd20, %r2;
	cvt.u64.u32 	%rd21, %r3;
	shl.b64 	%rd22, %rd21, 32;
	or.b64  	%rd23, %rd22, %rd20;
	atom.global.min.s64 	%rd24, [%rd3], %rd23;
$L__BB1_4:
	ret;

}
	// .globl	_Z20check_negative_cyclePiS_S_PxiS_
.visible .entry _Z20check_negative_cyclePiS_S_PxiS_(
	.param .u64 .ptr .align 1 _Z20check_negative_cyclePiS_S_PxiS__param_0,
	.param .u64 .ptr .align 1 _Z20check_negative_cyclePiS_S_PxiS__param_1,
	.param .u64 .ptr .align 1 _Z20check_negative_cyclePiS_S_PxiS__param_2,
	.param .u64 .ptr .align 1 _Z20check_negative_cyclePiS_S_PxiS__param_3,
	.param .u32 _Z20check_negative_cyclePiS_S_PxiS__param_4,
	.param .u64 .ptr .align 1 _Z20check_negative_cyclePiS_S_PxiS__param_5
)
{
	.reg .pred 	%p<12>;
	.reg .b32 	%r<45>;
	.reg .b64 	%rd<23>;
	// demoted variable
	.shared .align 4 .b8 _ZZ20check_negative_cyclePiS_S_PxiS_E9local_res[1024];
	ld.param.u64 	%rd5, [_Z20check_negative_cyclePiS_S_PxiS__param_0];
	ld.param.u64 	%rd6, [_Z20check_negative_cyclePiS_S_PxiS__param_1];
	ld.param.u64 	%rd7, [_Z20check_negative_cyclePiS_S_PxiS__param_2];
	ld.param.u64 	%rd9, [_Z20check_negative_cyclePiS_S_PxiS__param_3];
	ld.param.u32 	%r7, [_Z20check_negative_cyclePiS_S_PxiS__param_4];
	ld.param.u64 	%rd8, [_Z20check_negative_cyclePiS_S_PxiS__param_5];
	cvta.to.global.u64 	%rd1, %rd9;
	mov.u32 	%r1, %ctaid.x;
	shl.b32 	%r8, %r1, 8;
	mov.u32 	%r2, %tid.x;
	add.s32 	%r3, %r8, %r2;
	setp.ge.s32 	%p1, %r3, %r7;
	mov.b32 	%r6, 0;
	mov.u32 	%r44, %r6;
	@%p1 bra 	$L__BB2_4;
	cvta.to.global.u64 	%rd10, %rd5;
	cvta.to.global.u64 	%rd11, %rd7;
	cvta.to.global.u64 	%rd12, %rd6;
	mul.wide.s32 	%rd13, %r3, 4;
	add.s64 	%rd14, %rd10, %rd13;
	ld.global.u32 	%r9, [%rd14];
	add.s64 	%rd2, %rd12, %rd13;
	add.s64 	%rd3, %rd11, %rd13;
	mul.wide.s32 	%rd15, %r9, 8;
	add.s64 	%rd16, %rd1, %rd15;
	ld.global.u64 	%rd17, [%rd16];
	shr.u64 	%rd4, %rd17, 32;
	setp.eq.s64 	%p2, %rd4, 2147483647;
	@%p2 bra 	$L__BB2_3;
	cvt.u32.u64 	%r11, %rd4;
	ld.global.u32 	%r12, [%rd3];
	ld.global.u32 	%r13, [%rd2];
	add.s32 	%r14, %r12, %r11;
	mul.wide.s32 	%rd18, %r13, 8;
	add.s64 	%rd19, %rd1, %rd18;
	ld.global.u32 	%r15, [%rd19+4];
	setp.lt.s32 	%p3, %r14, %r15;
	mov.b32 	%r44, 1;
	@%p3 bra 	$L__BB2_4;
$L__BB2_3:
	mov.u32 	%r44, %r6;
$L__BB2_4:
	shl.b32 	%r17, %r2, 2;
	mov.u32 	%r18, _ZZ20check_negative_cyclePiS_S_PxiS_E9local_res;
	add.s32 	%r5, %r18, %r17;
	st.shared.u32 	[%r5], %r44;
	bar.sync 	0;
	setp.gt.u32 	%p4, %r2, 127;
	@%p4 bra 	$L__BB2_6;
	ld.shared.u32 	%r19, [%r5+512];
	ld.shared.u32 	%r20, [%r5];
	add.s32 	%r21, %r20, %r19;
	st.shared.u32 	[%r5], %r21;
$L__BB2_6:
	bar.sync 	0;
	setp.gt.u32 	%p5, %r2, 63;
	@%p5 bra 	$L__BB2_8;
	ld.shared.u32 	%r22, [%r5+256];
	ld.shared.u32 	%r23, [%r5];
	add.s32 	%r24, %r23, %r22;
	st.shared.u32 	[%r5], %r24;
$L__BB2_8:
	bar.sync 	0;
	setp.gt.u32 	%p6, %r2, 31;
	@%p6 bra 	$L__BB2_10;
	ld.shared.u32 	%r25, [%r5+128];
	ld.shared.u32 	%r26, [%r5];
	add.s32 	%r27, %r26, %r25;
	st.shared.u32 	[%r5], %r27;
$L__BB2_10:
	bar.sync 	0;
	setp.gt.u32 	%p7, %r2, 15;
	@%p7 bra 	$L__BB2_12;
	ld.shared.u32 	%r28, [%r5+64];
	ld.shared.u32 	%r29, [%r5];
	add.s32 	%r30, %r29, %r28;
	st.shared.u32 	[%r5], %r30;
$L__BB2_12:
	bar.sync 	0;
	setp.gt.u32 	%p8, %r2, 7;
	@%p8 bra 	$L__BB2_14;
	ld.shared.u32 	%r31, [%r5+32];
	ld.shared.u32 	%r32, [%r5];
	add.s32 	%r33, %r32, %r31;
	st.shared.u32 	[%r5], %r33;
$L__BB2_14:
	bar.sync 	0;
	setp.gt.u32 	%p9, %r2, 3;
	@%p9 bra 	$L__BB2_16;
	ld.shared.u32 	%r34, [%r5+16];
	ld.shared.u32 	%r35, [%r5];
	add.s32 	%r36, %r35, %r34;
	st.shared.u32 	[%r5], %r36;
$L__BB2_16:
	bar.sync 	0;
	setp.gt.u32 	%p10, %r2, 1;
	@%p10 bra 	$L__BB2_18;
	ld.shared.u32 	%r37, [%r5+8];
	ld.shared.u32 	%r38, [%r5];
	add.s32 	%r39, %r38, %r37;
	st.shared.u32 	[%r5], %r39;
$L__BB2_18:
	bar.sync 	0;
	setp.ne.s32 	%p11, %r2, 0;
	@%p11 bra 	$L__BB2_20;
	ld.shared.u32 	%r40, [_ZZ20check_negative_cyclePiS_S_PxiS_E9local_res+4];
	ld.shared.u32 	%r41, [%r5];
	add.s32 	%r42, %r41, %r40;
	st.shared.u32 	[%r5], %r42;
$L__BB2_20:
	bar.sync 	0;
	cvta.to.global.u64 	%rd20, %rd8;
	ld.shared.u32 	%r43, [_ZZ20check_negative_cyclePiS_S_PxiS_E9local_res];
	mul.wide.u32 	%rd21, %r1, 4;
	add.s64 	%rd22, %rd20, %rd21;
	st.global.u32 	[%rd22], %r43;
	ret;

}


// ===== COMPILED SASS (sm_100) =====

	.target	sm_100

	.elftype	@"ET_EXEC"


//--------------------- .note.nv.tkinfo           --------------------------
	.section	.note.nv.tkinfo,"",@"SHT_NOTE"
	.sectionflags	@"SHF_NOTE_NV_TKINFO"
	.tkinfo
        /*0018*/ 	.word	0x00000002
        /*0030*/ 	.string	""
        /*0030*/ 	.string	"ptxas"
        /*0030*/ 	.string	"Cuda compilation tools, release 13.0, V13.0.88"
        /*0030*/ 	.string	"Build cuda_13.0.r13.0/compiler.36424714_0"
        /*0030*/ 	.string	"-arch sm_100 -m 64 "



//--------------------- .note.nv.cuinfo           --------------------------
	.section	.note.nv.cuinfo,"",@"SHT_NOTE"
	.sectionflags	@"SHF_NOTE_NV_CUINFO"
        /*0018*/ 	.short	0x0002
        /*001a*/ 	.short	0x0064
        /*001c*/ 	.short	0x0082
	.zero		2


//--------------------- .nv.info                  --------------------------
	.section	.nv.info,"",@"SHT_CUDA_INFO"
	.align	4


	//----- nvinfo : EIATTR_REGCOUNT
	.align		4
        /*0000*/ 	.byte	0x04, 0x2f
        /*0002*/ 	.short	(.L_1 - .L_0)
	.align		4
.L_0:
        /*0004*/ 	.word	index@(_Z10step1_initPxii)
        /*0008*/ 	.word	0x00000008


	//----- nvinfo : EIATTR_FRAME_SIZE
	.align		4
.L_1:
        /*000c*/ 	.byte	0x04, 0x11
        /*000e*/ 	.short	(.L_3 - .L_2)
	.align		4
.L_2:
        /*0010*/ 	.word	index@(_Z10step1_initPxii)
        /*0014*/ 	.word	0x00000000


	//----- nvinfo : EIATTR_REGCOUNT
	.align		4
.L_3:
        /*0018*/ 	.byte	0x04, 0x2f
        /*001a*/ 	.short	(.L_5 - .L_4)
	.align		4
.L_4:
        /*001c*/ 	.word	index@(_Z10relaxEdgesPiS_S_Pxi)
        /*0020*/ 	.word	0x0000000e


	//----- nvinfo : EIATTR_FRAME_SIZE
	.align		4
.L_5:
        /*0024*/ 	.byte	0x04, 0x11
        /*0026*/ 	.short	(.L_7 - .L_6)
	.align		4
.L_6:
        /*0028*/ 	.word	index@(_Z10relaxEdgesPiS_S_Pxi)
        /*002c*/ 	.word	0x00000000


	//----- nvinfo : EIATTR_REGCOUNT
	.align		4
.L_7:
        /*0030*/ 	.byte	0x04, 0x2f
        /*0032*/ 	.short	(.L_9 - .L_8)
	.align		4
.L_8:
        /*0034*/ 	.word	index@(_Z20check_negative_cyclePiS_S_PxiS_)
        /*0038*/ 	.word	0x00000012


	//----- nvinfo : EIATTR_FRAME_SIZE
	.align		4
.L_9:
        /*003c*/ 	.byte	0x04, 0x11
        /*003e*/ 	.short	(.L_11 - .L_10)
	.align		4
.L_10:
        /*0040*/ 	.word	index@(_Z20check_negative_cyclePiS_S_PxiS_)
        /*0044*/ 	.word	0x00000000


	//----- nvinfo : EIATTR_MIN_STACK_SIZE
	.align		4
.L_11:
        /*0048*/ 	.byte	0x04, 0x12
        /*004a*/ 	.short	(.L_13 - .L_12)
	.align		4
.L_12:
        /*004c*/ 	.word	index@(_Z20check_negative_cyclePiS_S_PxiS_)
        /*0050*/ 	.word	0x00000000


	//----- nvinfo : EIATTR_MIN_STACK_SIZE
	.align		4
.L_13:
        /*0054*/ 	.byte	0x04, 0x12
        /*0056*/ 	.short	(.L_15 - .L_14)
	.align		4
.L_14:
        /*0058*/ 	.word	index@(_Z10relaxEdgesPiS_S_Pxi)
        /*005c*/ 	.word	0x00000000


	//----- nvinfo : EIATTR_MIN_STACK_SIZE
	.align		4
.L_15:
        /*0060*/ 	.byte	0x04, 0x12
        /*0062*/ 	.short	(.L_17 - .L_16)
	.align		4
.L_16:
        /*0064*/ 	.word	index@(_Z10step1_initPxii)
        /*0068*/ 	.word	0x00000000
.L_17:


//--------------------- .nv.compat                --------------------------
	.section	.nv.compat,"",@"SHT_CUDA_COMPAT_INFO"
	.align	4
        /*0000*/ 	.byte	0x02, 0x09, 0x00, 0x00, 0x02, 0x02, 0x01, 0x00, 0x02, 0x05, 0x05, 0x00, 0x03, 0x07, 0x01, 0x01
        /*0010*/ 	.byte	0x02, 0x03, 0x00, 0x00, 0x02, 0x06, 0x01, 0x00, 0x04, 0x0b, 0x08, 0x00, 0x09, 0x00, 0x00, 0x00
        /*0020*/ 	.byte	0x00, 0x00, 0x00, 0x00


//--------------------- .nv.info._Z20check_negative_cyclePiS_S_PxiS_ --------------------------
	.section	.nv.info._Z20check_negative_cyclePiS_S_PxiS_,"",@"SHT_CUDA_INFO"
	.sectionflags	@""
	.align	4


	//----- nvinfo : EIATTR_CUDA_API_VERSION
	.align		4
        /*0000*/ 	.byte	0x04, 0x37
        /*0002*/ 	.short	(.L_19 - .L_18)
.L_18:
        /*0004*/ 	.word	0x00000082


	//----- nvinfo : EIATTR_KPARAM_INFO
	.align		4
.L_19:
        /*0008*/ 	.byte	0x04, 0x17
        /*000a*/ 	.short	(.L_21 - .L_20)
.L_20:
        /*000c*/ 	.word	0x00000000
        /*0010*/ 	.short	0x0005
        /*0012*/ 	.short	0x0028
        /*0014*/ 	.byte	0x00, 0xf5, 0x21, 0x00


	//----- nvinfo : EIATTR_KPARAM_INFO
	.align		4
.L_21:
        /*0018*/ 	.byte	0x04, 0x17
        /*001a*/ 	.short	(.L_23 - .L_22)
.L_22:
        /*001c*/ 	.word	0x00000000
        /*0020*/ 	.short	0x0004
        /*0022*/ 	.short	0x0020
        /*0024*/ 	.byte	0x00, 0xf0, 0x11, 0x00


	//----- nvinfo : EIATTR_KPARAM_INFO
	.align		4
.L_23:
        /*0028*/ 	.byte	0x04, 0x17
        /*002a*/ 	.short	(.L_25 - .L_24)
.L_24:
        /*002c*/ 	.word	0x00000000
        /*0030*/ 	.short	0x0003
        /*0032*/ 	.short	0x0018
        /*0034*/ 	.byte	0x00, 0xf5, 0x21, 0x00


	//----- nvinfo : EIATTR_KPARAM_INFO
	.align		4
.L_25:
        /*0038*/ 	.byte	0x04, 0x17
        /*003a*/ 	.short	(.L_27 - .L_26)
.L_26:
        /*003c*/ 	.word	0x00000000
        /*0040*/ 	.short	0x0002
        /*0042*/ 	.short	0x0010
        /*0044*/ 	.byte	0x00, 0xf5, 0x21, 0x00


	//----- nvinfo : EIATTR_KPARAM_INFO
	.align		4
.L_27:
        /*0048*/ 	.byte	0x04, 0x17
        /*004a*/ 	.short	(.L_29 - .L_28)
.L_28:
        /*004c*/ 	.word	0x00000000
        /*0050*/ 	.short	0x0001
        /*0052*/ 	.short	0x0008
        /*0054*/ 	.byte	0x00, 0xf5, 0x21, 0x00


	//----- nvinfo : EIATTR_KPARAM_INFO
	.align		4
.L_29:
        /*0058*/ 	.byte	0x04, 0x17
        /*005a*/ 	.short	(.L_31 - .L_30)
.L_30:
        /*005c*/ 	.word	0x00000000
        /*0060*/ 	.short	0x0000
        /*0062*/ 	.short	0x0000
        /*0064*/ 	.byte	0x00, 0xf5, 0x21, 0x00


	//----- nvinfo : EIATTR_SPARSE_MMA_MASK
	.align		4
.L_31:
        /*0068*/ 	.byte	0x03, 0x50
        /*006a*/ 	.short	0x0000


	//----- nvinfo : EIATTR_MAXREG_COUNT
	.align		4
        /*006c*/ 	.byte	0x03, 0x1b
        /*006e*/ 	.short	0x00ff


	//----- nvinfo : EIATTR_NUM_BARRIERS
	.align		4
        /*0070*/ 	.byte	0x02, 0x4c
        /*0072*/ 	.byte	0x01
	.zero		1


	//----- nvinfo : EIATTR_MERCURY_ISA_VERSION
	.align		4
        /*0074*/ 	.byte	0x03, 0x5f
        /*0076*/ 	.short	0x0101


	//----- nvinfo : EIATTR_VRC_CTA_INIT_COUNT
	.align		4
        /*0078*/ 	.byte	0x02, 0x4a
	.zero		1
	.zero		1


	//----- nvinfo : EIATTR_EXIT_INSTR_OFFSETS
	.align		4
        /*007c*/ 	.byte	0x04, 0x1c
        /*007e*/ 	.short	(.L_33 - .L_32)


	//   ....[0]....
.L_32:
        /*0080*/ 	.word	0x000005b0


	//----- nvinfo : EIATTR_CRS_STACK_SIZE
	.align		4
.L_33:
        /*0084*/ 	.byte	0x04, 0x1e
        /*0086*/ 	.short	(.L_35 - .L_34)
.L_34:
        /*0088*/ 	.word	0x00000000


	//----- nvinfo : EIATTR_CBANK_PARAM_SIZE
	.align		4
.L_35:
        /*008c*/ 	.byte	0x03, 0x19
        /*008e*/ 	.short	0x0030


	//----- nvinfo : EIATTR_PARAM_CBANK
	.align		4
        /*0090*/ 	.byte	0x04, 0x0a
        /*0092*/ 	.short	(.L_37 - .L_36)
	.align		4
.L_36:
        /*0094*/ 	.word	index@(.nv.constant0._Z20check_negative_cyclePiS_S_PxiS_)
        /*0098*/ 	.short	0x0380
        /*009a*/ 	.short	0x0030


	//----- nvinfo : EIATTR_SW_WAR
	.align		4
.L_37:
        /*009c*/ 	.byte	0x04, 0x36
        /*009e*/ 	.short	(.L_39 - .L_38)
.L_38:
        /*00a0*/ 	.word	0x00000008
.L_39:


//--------------------- .nv.info._Z10relaxEdgesPiS_S_Pxi --------------------------
	.section	.nv.info._Z10relaxEdgesPiS_S_Pxi,"",@"SHT_CUDA_INFO"
	.sectionflags	@""
	.align	4


	//----- nvinfo : EIATTR_CUDA_API_VERSION
	.align		4
        /*0000*/ 	.byte	0x04, 0x37
        /*0002*/ 	.short	(.L_41 - .L_40)
.L_40:
        /*0004*/ 	.word	0x00000082


	//----- nvinfo : EIATTR_KPARAM_INFO
	.align		4
.L_41:
        /*0008*/ 	.byte	0x04, 0x17
        /*000a*/ 	.short	(.L_43 - .L_42)
.L_42:
        /*000c*/ 	.word	0x00000000
        /*0010*/ 	.short	0x0004
        /*0012*/ 	.short	0x0020
        /*0014*/ 	.byte	0x00, 0xf0, 0x11, 0x00


	//----- nvinfo : EIATTR_KPARAM_INFO
	.align		4
.L_43:
        /*0018*/ 	.byte	0x04, 0x17
        /*001a*/ 	.short	(.L_45 - .L_44)
.L_44:
        /*001c*/ 	.word	0x00000000
        /*0020*/ 	.short	0x0003
        /*0022*/ 	.short	0x0018
        /*0024*/ 	.byte	0x00, 0xf5, 0x21, 0x00


	//----- nvinfo : EIATTR_KPARAM_INFO
	.align		4
.L_45:
        /*0028*/ 	.byte	0x04, 0x17
        /*002a*/ 	.short	(.L_47 - .L_46)
.L_46:
        /*002c*/ 	.word	0x00000000
        /*0030*/ 	.short	0x0002
        /*0032*/ 	.short	0x0010
        /*0034*/ 	.byte	0x00, 0xf5, 0x21, 0x00


	//----- nvinfo : EIATTR_KPARAM_INFO
	.align		4
.L_47:
        /*0038*/ 	.byte	0x04, 0x17
        /*003a*/ 	.short	(.L_49 - .L_48)
.L_48:
        /*003c*/ 	.word	0x00000000
        /*0040*/ 	.short	0x0001
        /*0042*/ 	.short	0x0008
        /*0044*/ 	.byte	0x00, 0xf5, 0x21, 0x00


	//----- nvinfo : EIATTR_KPARAM_INFO
	.align		4
.L_49:
        /*0048*/ 	.byte	0x04, 0x17
        /*004a*/ 	.short	(.L_51 - .L_50)
.L_50:
        /*004c*/ 	.word	0x00000000
        /*0050*/ 	.short	0x0000
        /*0052*/ 	.short	0x0000
        /*0054*/ 	.byte	0x00, 0xf5, 0x21, 0x00


	//----- nvinfo : EIATTR_SPARSE_MMA_MASK
	.align		4
.L_51:
        /*0058*/ 	.byte	0x03, 0x50
        /*005a*/ 	.short	0x0000


	//----- nvinfo : EIATTR_MAXREG_COUNT
	.align		4
        /*005c*/ 	.byte	0x03, 0x1b
        /*005e*/ 	.short	0x00ff


	//----- nvinfo : EIATTR_MERCURY_ISA_VERSION
	.align		4
        /*0060*/ 	.byte	0x03, 0x5f
        /*0062*/ 	.short	0x0101


	//----- nvinfo : EIATTR_VRC_CTA_INIT_COUNT
	.align		4
        /*0064*/ 	.byte	0x02, 0x4a
	.zero		1
	.zero		1


	//----- nvinfo : EIATTR_EXIT_INSTR_OFFSETS
	.align		4
        /*0068*/ 	.byte	0x04, 0x1c
        /*006a*/ 	.short	(.L_53 - .L_52)


	//   ....[0]....
.L_52:
        /*006c*/ 	.word	0x00000060


	//   ....[1]....
        /*0070*/ 	.word	0x00000100


	//   ....[2]....
        /*0074*/ 	.word	0x000001b0


	//   ....[3]....
        /*0078*/ 	.word	0x000001d0


	//----- nvinfo : EIATTR_CBANK_PARAM_SIZE
	.align		4
.L_53:
        /*007c*/ 	.byte	0x03, 0x19
        /*007e*/ 	.short	0x0024


	//----- nvinfo : EIATTR_PARAM_CBANK
	.align		4
        /*0080*/ 	.byte	0x04, 0x0a
        /*0082*/ 	.short	(.L_55 - .L_54)
	.align		4
.L_54:
        /*0084*/ 	.word	index@(.nv.constant0._Z10relaxEdgesPiS_S_Pxi)
        /*0088*/ 	.short	0x0380
        /*008a*/ 	.short	0x0024


	//----- nvinfo : EIATTR_SW_WAR
	.align		4
.L_55:
        /*008c*/ 	.byte	0x04, 0x36
        /*008e*/ 	.short	(.L_57 - .L_56)
.L_56:
        /*0090*/ 	.word	0x00000008
.L_57:


//--------------------- .nv.info._Z10step1_initPxii --------------------------
	.section	.nv.info._Z10step1_initPxii,"",@"SHT_CUDA_INFO"
	.sectionflags	@""
	.align	4


	//----- nvinfo : EIATTR_CUDA_API_VERSION
	.align		4
        /*0000*/ 	.byte	0x04, 0x37
        /*0002*/ 	.short	(.L_59 - .L_58)
.L_58:
        /*0004*/ 	.word	0x00000082


	//----- nvinfo : EIATTR_KPARAM_INFO
	.align		4
.L_59:
        /*0008*/ 	.byte	0x04, 0x17
        /*000a*/ 	.short	(.L_61 - .L_60)
.L_60:
        /*000c*/ 	.word	0x00000000
        /*0010*/ 	.short	0x0002
        /*0012*/ 	.short	0x000c
        /*0014*/ 	.byte	0x00, 0xf0, 0x11, 0x00


	//----- nvinfo : EIATTR_KPARAM_INFO
	.align		4
.L_61:
        /*0018*/ 	.byte	0x04, 0x17
        /*001a*/ 	.short	(.L_63 - .L_62)
.L_62:
        /*001c*/ 	.word	0x00000000
        /*0020*/ 	.short	0x0001
        /*0022*/ 	.short	0x0008
        /*0024*/ 	.byte	0x00, 0xf0, 0x11, 0x00


	//----- nvinfo : EIATTR_KPARAM_INFO
	.align		4
.L_63:
        /*0028*/ 	.byte	0x04, 0x17
        /*002a*/ 	.short	(.L_65 - .L_64)
.L_64:
        /*002c*/ 	.word	0x00000000
        /*0030*/ 	.short	0x0000
        /*0032*/ 	.short	0x0000
        /*0034*/ 	.byte	0x00, 0xf5, 0x21, 0x00


	//----- nvinfo : EIATTR_SPARSE_MMA_MASK
	.align		4
.L_65:
        /*0038*/ 	.byte	0x03, 0x50
        /*003a*/ 	.short	0x0000


	//----- nvinfo : EIATTR_MAXREG_COUNT
	.align		4
        /*003c*/ 	.byte	0x03, 0x1b
        /*003e*/ 	.short	0x00ff


	//----- nvinfo : EIATTR_MERCURY_ISA_VERSION
	.align		4
        /*0040*/ 	.byte	0x03, 0x5f
        /*0042*/ 	.short	0x0101


	//----- nvinfo : EIATTR_VRC_CTA_INIT_COUNT
	.align		4
        /*0044*/ 	.byte	0x02, 0x4a
	.zero		1
	.zero		1


	//----- nvinfo : EIATTR_EXIT_INSTR_OFFSETS
	.align		4
        /*0048*/ 	.byte	0x04, 0x1c
        /*004a*/ 	.short	(.L_67 - .L_66)


	//   ....[0]....
.L_66:
        /*004c*/ 	.word	0x000000e0


	//   ....[1]....
        /*0050*/ 	.word	0x00000140


	//----- nvinfo : EIATTR_CBANK_PARAM_SIZE
	.align		4
.L_67:
        /*0054*/ 	.byte	0x03, 0x19
        /*0056*/ 	.short	0x0010


	//----- nvinfo : EIATTR_PARAM_CBANK
	.align		4
        /*0058*/ 	.byte	0x04, 0x0a
        /*005a*/ 	.short	(.L_69 - .L_68)
	.align		4
.L_68:
        /*005c*/ 	.word	index@(.nv.constant0._Z10step1_initPxii)
        /*0060*/ 	.short	0x0380
        /*0062*/ 	.short	0x0010


	//----- nvinfo : EIATTR_SW_WAR
	.align		4
.L_69:
        /*0064*/ 	.byte	0x04, 0x36
        /*0066*/ 	.short	(.L_71 - .L_70)
.L_70:
        /*0068*/ 	.word	0x00000008
.L_71:


//--------------------- .nv.callgraph             --------------------------
	.section	.nv.callgraph,"",@"SHT_CUDA_CALLGRAPH"
	.align	4
	.sectionentsize	8
	.align		4
        /*0000*/ 	.word	0x00000000
	.align		4
        /*0004*/ 	.word	0xffffffff
	.align		4
        /*0008*/ 	.word	0x00000000
	.align		4
        /*000c*/ 	.word	0xfffffffe
	.align		4
        /*0010*/ 	.word	0x00000000
	.align		4
        /*0014*/ 	.word	0xfffffffd
	.align		4
        /*0018*/ 	.word	0x00000000
	.align		4
        /*001c*/ 	.word	0xfffffffc


//--------------------- .text._Z20check_negative_cyclePiS_S_PxiS_ --------------------------
	.section	.text._Z20check_negative_cyclePiS_S_PxiS_,"ax",@progbits
	.align	128
        .global         _Z20check_negative_cyclePiS_S_PxiS_
        .type           _Z20check_negative_cyclePiS_S_PxiS_,@function
        .size           _Z20check_negative_cyclePiS_S_PxiS_,(.L_x_6 - _Z20check_negative_cyclePiS_S_PxiS_)
        .other          _Z20check_negative_cyclePiS_S_PxiS_,@"STO_CUDA_ENTRY STV_DEFAULT"
_Z20check_negative_cyclePiS_S_PxiS_:
.text._Z20check_negative_cyclePiS_S_PxiS_:
[----:B------:R-:W-:Y:S01]  /*0000*/  LDC R1, c[0x0][0x37c] ;  /* 0x0000df00ff017b82 */ /* 0x000fe20000000800 */
[----:B------:R-:W0:Y:S01]  /*0010*/  S2R R0, SR_CTAID.X ;  /* 0x0000000000007919 */ /* 0x000e220000002500 */
[----:B------:R-:W1:Y:S01]  /*0020*/  LDCU UR4, c[0x0][0x3a0] ;  /* 0x00007400ff0477ac */ /* 0x000e620008000800 */
[----:B------:R-:W-:Y:S01]  /*0030*/  BSSY.RECONVERGENT B0, `(.L_x_0) ;  /* 0x000001d000007945 */ /* 0x000fe20003800200 */
[----:B------:R-:W-:Y:S01]  /*0040*/  IMAD.MOV.U32 R2, RZ, RZ, RZ ;  /* 0x000000ffff027224 */ /* 0x000fe200078e00ff */
[----:B------:R-:W0:Y:S01]  /*0050*/  S2R R3, SR_TID.X ;  /* 0x0000000000037919 */ /* 0x000e220000002100 */
[----:B------:R-:W2:Y:S01]  /*0060*/  LDCU.64 UR6, c[0x0][0x358] ;  /* 0x00006b00ff0677ac */ /* 0x000ea20008000a00 */
[----:B0-----:R-:W-:-:S05]  /*0070*/  IMAD R15, R0, 0x100, R3 ;  /* 0x00000100000f7824 */ /* 0x001fca00078e0203 */
[----:B-1----:R-:W-:-:S13]  /*0080*/  ISETP.GE.AND P0, PT, R15, UR4, PT ;  /* 0x000000040f007c0c */ /* 0x002fda000bf06270 */
[----:B--2---:R-:W-:Y:S05]  /*0090*/  @P0 BRA `(.L_x_1) ;  /* 0x0000000000580947 */ /* 0x004fea0003800000 */
[----:B------:R-:W0:Y:S08]  /*00a0*/  LDC.64 R4, c[0x0][0x380] ;  /* 0x0000e000ff047b82 */ /* 0x000e300000000a00 */
[----:B------:R-:W1:Y:S08]  /*00b0*/  LDC.64 R12, c[0x0][0x398] ;  /* 0x0000e600ff0c7b82 */ /* 0x000e700000000a00 */
[----:B------:R-:W2:Y:S01]  /*00c0*/  LDC.64 R6, c[0x0][0x388] ;  /* 0x0000e200ff067b82 */ /* 0x000ea20000000a00 */
[----:B0-----:R-:W-:-:S07]  /*00d0*/  IMAD.WIDE R4, R15, 0x4, R4 ;  /* 0x000000040f047825 */ /* 0x001fce00078e0204 */
[----:B------:R-:W0:Y:S01]  /*00e0*/  LDC.64 R8, c[0x0][0x390] ;  /* 0x0000e400ff087b82 */ /* 0x000e220000000a00 */
[----:B------:R-:W1:Y:S02]  /*00f0*/  LDG.E R5, desc[UR6][R4.64] ;  /* 0x0000000604057981 */ /* 0x000e64000c1e1900 */
[----:B-1----:R-:W-:-:S06]  /*0100*/  IMAD.WIDE R10, R5, 0x8, R12 ;  /* 0x00000008050a7825 */ /* 0x002fcc00078e020c */
[----:B------:R-:W3:Y:S01]  /*0110*/  LDG.E R10, desc[UR6][R10.64+0x4] ;  /* 0x000004060a0a7981 */ /* 0x000ee2000c1e1900 */
[----:B--2---:R-:W-:-:S04]  /*0120*/  IMAD.WIDE R6, R15, 0x4, R6 ;  /* 0x000000040f067825 */ /* 0x004fc800078e0206 */
[----:B0-----:R-:W-:Y:S01]  /*0130*/  IMAD.WIDE R8, R15, 0x4, R8 ;  /* 0x000000040f087825 */ /* 0x001fe200078e0208 */
[----:B---3--:R-:W-:-:S04]  /*0140*/  ISETP.NE.U32.AND P0, PT, R10, 0x7fffffff, PT ;  /* 0x7fffffff0a00780c */ /* 0x008fc80003f05070 */
[----:B------:R-:W-:-:S13]  /*0150*/  ISETP.NE.AND.EX P0, PT, RZ, RZ, PT, P0 ;  /* 0x000000ffff00720c */ /* 0x000fda0003f05300 */
[----:B------:R-:W-:Y:S05]  /*0160*/  @!P0 BRA `(.L_x_2) ;  /* 0x0000000000208947 */ /* 0x000fea0003800000 */
[----:B------:R-:W2:Y:S04]  /*0170*/  LDG.E R5, desc[UR6][R6.64] ;  /* 0x0000000606057981 */ /* 0x000ea8000c1e1900 */
[----:B------:R-:W3:Y:S01]  /*0180*/  LDG.E R9, desc[UR6][R8.64] ;  /* 0x0000000608097981 */ /* 0x000ee2000c1e1900 */
[----:B--2---:R-:W-:-:S06]  /*0190*/  IMAD.WIDE R4, R5, 0x8, R12 ;  /* 0x0000000805047825 */ /* 0x004fcc00078e020c */
[----:B------:R-:W2:Y:S01]  /*01a0*/  LDG.E R5, desc[UR6][R4.64+0x4] ;  /* 0x0000040604057981 */ /* 0x000ea2000c1e1900 */
[----:B---3--:R-:W-:Y:S02]  /*01b0*/  IMAD.IADD R10, R10, 0x1, R9 ;  /* 0x000000010a0a7824 */ /* 0x008fe400078e0209 */
[----:B------:R-:W-:-:S03]  /*01c0*/  HFMA2 R2, -RZ, RZ, 0, 5.9604644775390625e-08 ;  /* 0x00000001ff027431 */ /* 0x000fc600000001ff */
[----:B--2---:R-:W-:-:S13]  /*01d0*/  ISETP.GE.AND P0, PT, R10, R5, PT ;  /* 0x000000050a00720c */ /* 0x004fda0003f06270 */
[----:B------:R-:W-:Y:S05]  /*01e0*/  @!P0 BRA `(.L_x_1) ;  /* 0x0000000000048947 */ /* 0x000fea0003800000 */
.L_x_2:
[----:B------:R-:W-:-:S07]  /*01f0*/  IMAD.MOV.U32 R2, RZ, RZ, RZ ;  /* 0x000000ffff027224 */ /* 0x000fce00078e00ff */
.L_x_1:
[----:B------:R-:W-:Y:S05]  /*0200*/  BSYNC.RECONVERGENT B0 ;  /* 0x0000000000007941 */ /* 0x000fea0003800200 */
.L_x_0:
[----:B------:R-:W0:Y:S01]  /*0210*/  S2UR UR5, SR_CgaCtaId ;  /* 0x00000000000579c3 */ /* 0x000e220000008800 */
[----:B------:R-:W-:Y:S01]  /*0220*/  UMOV UR4, 0x400 ;  /* 0x0000040000047882 */ /* 0x000fe20000000000 */
[C---:B------:R-:W-:Y:S02]  /*0230*/  ISETP.GT.U32.AND P1, PT, R3.reuse, 0x7f, PT ;  /* 0x0000007f0300780c */ /* 0x040fe40003f24070 */
[----:B------:R-:W-:Y:S01]  /*0240*/  ISETP.GT.U32.AND P0, PT, R3, 0x3f, PT ;  /* 0x0000003f0300780c */ /* 0x000fe20003f04070 */
[----:B0-----:R-:W-:-:S06]  /*0250*/  ULEA UR4, UR5, UR4, 0x18 ;  /* 0x0000000405047291 */ /* 0x001fcc000f8ec0ff */
[----:B------:R-:W-:-:S05]  /*0260*/  LEA R5, R3, UR4, 0x2 ;  /* 0x0000000403057c11 */ /* 0x000fca000f8e10ff */
[----:B------:R-:W-:Y:S01]  /*0270*/  STS [R5], R2 ;  /* 0x0000000205007388 */ /* 0x000fe20000000800 */
[----:B------:R-:W-:Y:S06]  /*0280*/  BAR.SYNC.DEFER_BLOCKING 0x0 ;  /* 0x0000000000007b1d */ /* 0x000fec0000010000 */
[----:B------:R-:W-:Y:S04]  /*0290*/  @!P1 LDS R4, [R5+0x200] ;  /* 0x0002000005049984 */ /* 0x000fe80000000800 */
[----:B------:R-:W0:Y:S02]  /*02a0*/  @!P1 LDS R7, [R5] ;  /* 0x0000000005079984 */ /* 0x000e240000000800 */
[----:B0-----:R-:W-:-:S05]  /*02b0*/  @!P1 IMAD.IADD R4, R4, 0x1, R7 ;  /* 0x0000000104049824 */ /* 0x001fca00078e0207 */
[----:B------:R-:W-:Y:S01]  /*02c0*/  @!P1 STS [R5], R4 ;  /* 0x0000000405009388 */ /* 0x000fe20000000800 */
[----:B------:R-:W-:Y:S01]  /*02d0*/  BAR.SYNC.DEFER_BLOCKING 0x0 ;  /* 0x0000000000007b1d */ /* 0x000fe20000010000 */
[----:B------:R-:W-:-:S05]  /*02e0*/  ISETP.GT.U32.AND P1, PT, R3, 0x1f, PT ;  /* 0x0000001f0300780c */ /* 0x000fca0003f24070 */
[----:B------:R-:W-:Y:S04]  /*02f0*/  @!P0 LDS R6, [R5+0x100] ;  /* 0x0001000005068984 */ /* 0x000fe80000000800 */
[----:B------:R-:W0:Y:S02]  /*0300*/  @!P0 LDS R7, [R5] ;  /* 0x0000000005078984 */ /* 0x000e240000000800 */
[----:B0-----:R-:W-:-:S05]  /*0310*/  @!P0 IADD3 R6, PT, PT, R6, R7, RZ ;  /* 0x0000000706068210 */ /* 0x001fca0007ffe0ff */
[----:B------:R-:W-:Y:S01]  /*0320*/  @!P0 STS [R5], R6 ;  /* 0x0000000605008388 */ /* 0x000fe20000000800 */
[----:B------:R-:W-:Y:S01]  /*0330*/  BAR.SYNC.DEFER_BLOCKING 0x0 ;  /* 0x0000000000007b1d */ /* 0x000fe20000010000 */
[----:B------:R-:W-:-:S05]  /*0340*/  ISETP.GT.U32.AND P0, PT, R3, 0xf, PT ;  /* 0x0000000f0300780c */ /* 0x000fca0003f04070 */
        /* <DEDUP_REMOVED lines=23> */
[----:B------:R-:W-:-:S05]  /*04c0*/  ISETP.NE.AND P0, PT, R3, RZ, PT ;  /* 0x000000ff0300720c */ /* 0x000fca0003f05270 */
[----:B------:R-:W-:Y:S04]  /*04d0*/  @!P1 LDS R4, [R5+0x8] ;  /* 0x0000080005049984 */ /* 0x000fe80000000800 */
[----:B------:R-:W0:Y:S02]  /*04e0*/  @!P1 LDS R7, [R5] ;  /* 0x0000000005079984 */ /* 0x000e240000000800 */
[----:B0-----:R-:W-:-:S05]  /*04f0*/  @!P1 IMAD.IADD R4, R4, 0x1, R7 ;  /* 0x0000000104049824 */ /* 0x001fca00078e0207 */
[----:B------:R-:W-:Y:S01]  /*0500*/  @!P1 STS [R5], R4 ;  /* 0x0000000405009388 */ /* 0x000fe20000000800 */
[----:B------:R-:W-:Y:S06]  /*0510*/  BAR.SYNC.DEFER_BLOCKING 0x0 ;  /* 0x0000000000007b1d */ /* 0x000fec0000010000 */
[----:B------:R-:W-:Y:S04]  /*0520*/  @!P0 LDS R3, [UR4+0x4] ;  /* 0x00000404ff038984 */ /* 0x000fe80008000800 */
[----:B------:R-:W0:Y:S02]  /*0530*/  @!P0 LDS R6, [R5] ;  /* 0x0000000005068984 */ /* 0x000e240000000800 */
[----:B0-----:R-:W-:-:S02]  /*0540*/  @!P0 IADD3 R6, PT, PT, R3, R6, RZ ;  /* 0x0000000603068210 */ /* 0x001fc40007ffe0ff */
[----:B------:R-:W0:Y:S03]  /*0550*/  LDC.64 R2, c[0x0][0x3a8] ;  /* 0x0000ea00ff027b82 */ /* 0x000e260000000a00 */
[----:B------:R-:W-:Y:S05]  /*0560*/  @!P0 STS [R5], R6 ;  /* 0x0000000605008388 */ /* 0x000fea0000000800 */
[----:B------:R-:W-:Y:S01]  /*0570*/  BAR.SYNC.DEFER_BLOCKING 0x0 ;  /* 0x0000000000007b1d */ /* 0x000fe20000010000 */
[----:B0-----:R-:W-:-:S05]  /*0580*/  IMAD.WIDE.U32 R2, R0, 0x4, R2 ;  /* 0x0000000400027825 */ /* 0x001fca00078e0002 */
[----:B------:R-:W0:Y:S04]  /*0590*/  LDS R7, [UR4] ;  /* 0x00000004ff077984 */ /* 0x000e280008000800 */
[----:B0-----:R-:W-:Y:S01]  /*05a0*/  STG.E desc[UR6][R2.64], R7 ;  /* 0x0000000702007986 */ /* 0x001fe2000c101906 */
[----:B------:R-:W-:Y:S05]  /*05b0*/  EXIT ;  /* 0x000000000000794d */ /* 0x000fea0003800000 */
.L_x_3:
[----:B------:R-:W-:-:S00]  /*05c0*/  BRA `(.L_x_3) ;  /* 0xfffffffc00fc7947 */ /* 0x000fc0000383ffff */
[----:B------:R-:W-:-:S00]  /*05d0*/  NOP ;  /* 0x0000000000007918 */ /* 0x000fc00000000000 */
        /* <DEDUP_REMOVED lines=10> */
.L_x_6:


//--------------------- .text._Z10relaxEdgesPiS_S_Pxi --------------------------
	.section	.text._Z10relaxEdgesPiS_S_Pxi,"ax",@progbits
	.align	128
        .global         _Z10relaxEdgesPiS_S_Pxi
        .type           _Z10relaxEdgesPiS_S_Pxi,@function
        .size           _Z10relaxEdgesPiS_S_Pxi,(.L_x_7 - _Z10relaxEdgesPiS_S_Pxi)
        .other          _Z10relaxEdgesPiS_S_Pxi,@"STO_CUDA_ENTRY STV_DEFAULT"
_Z10relaxEdgesPiS_S_Pxi:
.text._Z10relaxEdgesPiS_S_Pxi:
[----:B------:R-:W-:Y:S01]  /*0000*/  LDC R1, c[0x0][0x37c] ;  /* 0x0000df00ff017b82 */ /* 0x000fe20000000800 */
[----:B------:R-:W0:Y:S01]  /*0010*/  S2R R9, SR_TID.X ;  /* 0x0000000000097919 */ /* 0x000e220000002100 */
[----:B------:R-:W1:Y:S01]  /*0020*/  LDCU UR4, c[0x0][0x3a0] ;  /* 0x00007400ff0477ac */ /* 0x000e620008000800 */
[----:B------:R-:W0:Y:S02]  /*0030*/  S2R R0, SR_CTAID.X ;  /* 0x0000000000007919 */ /* 0x000e240000002500 */
[----:B0-----:R-:W-:-:S04]  /*0040*/  LEA R9, R0, R9, 0x8 ;  /* 0x0000000900097211 */ /* 0x001fc800078e40ff */
[----:B-1----:R-:W-:-:S13]  /*0050*/  ISETP.GE.AND P0, PT, R9, UR4, PT ;  /* 0x0000000409007c0c */ /* 0x002fda000bf06270 */
[----:B------:R-:W-:Y:S05]  /*0060*/  @P0 EXIT ;  /* 0x000000000000094d */ /* 0x000fea0003800000 */
[----:B------:R-:W0:Y:S01]  /*0070*/  LDC.64 R2, c[0x0][0x380] ;  /* 0x0000e000ff027b82 */ /* 0x000e220000000a00 */
[----:B------:R-:W1:Y:S07]  /*0080*/  LDCU.64 UR4, c[0x0][0x358] ;  /* 0x00006b00ff0477ac */ /* 0x000e6e0008000a00 */
[----:B------:R-:W2:Y:S01]  /*0090*/  LDC.64 R6, c[0x0][0x398] ;  /* 0x0000e600ff067b82 */ /* 0x000ea20000000a00 */
[----:B0-----:R-:W-:-:S05]  /*00a0*/  IMAD.WIDE R2, R9, 0x4, R2 ;  /* 0x0000000409027825 */ /* 0x001fca00078e0202 */
[----:B-1----:R-:W2:Y:S02]  /*00b0*/  LDG.E R8, desc[UR4][R2.64] ;  /* 0x0000000402087981 */ /* 0x002ea4000c1e1900 */
[----:B--2---:R-:W-:-:S05]  /*00c0*/  IMAD.WIDE R4, R8, 0x8, R6 ;  /* 0x0000000808047825 */ /* 0x004fca00078e0206 */
[----:B------:R-:W2:Y:S02]  /*00d0*/  LDG.E R0, desc[UR4][R4.64+0x4] ;  /* 0x0000040404007981 */ /* 0x000ea4000c1e1900 */
[----:B--2---:R-:W-:-:S04]  /*00e0*/  ISETP.NE.U32.AND P0, PT, R0, 0x7fffffff, PT ;  /* 0x7fffffff0000780c */ /* 0x004fc80003f05070 */
[----:B------:R-:W-:-:S13]  /*00f0*/  ISETP.NE.AND.EX P0, PT, RZ, RZ, PT, P0 ;  /* 0x000000ffff00720c */ /* 0x000fda0003f05300 */
[----:B------:R-:W-:Y:S05]  /*0100*/  @!P0 EXIT ;  /* 0x000000000000894d */ /* 0x000fea0003800000 */
[----:B------:R-:W0:Y:S08]  /*0110*/  LDC.64 R2, c[0x0][0x388] ;  /* 0x0000e200ff027b82 */ /* 0x000e300000000a00 */
[----:B------:R-:W1:Y:S01]  /*0120*/  LDC.64 R4, c[0x0][0x390] ;  /* 0x0000e400ff047b82 */ /* 0x000e620000000a00 */
[----:B0-----:R-:W-:-:S06]  /*0130*/  IMAD.WIDE R2, R9, 0x4, R2 ;  /* 0x0000000409027825 */ /* 0x001fcc00078e0202 */
[----:B------:R-:W2:Y:S01]  /*0140*/  LDG.E R3, desc[UR4][R2.64] ;  /* 0x0000000402037981 */ /* 0x000ea2000c1e1900 */
[----:B-1----:R-:W-:-:S06]  /*0150*/  IMAD.WIDE R4, R9, 0x4, R4 ;  /* 0x0000000409047825 */ /* 0x002fcc00078e0204 */
[----:B------:R-:W3:Y:S01]  /*0160*/  LDG.E R5, desc[UR4][R4.64] ;  /* 0x0000000404057981 */ /* 0x000ee2000c1e1900 */
[----:B--2---:R-:W-:-:S05]  /*0170*/  IMAD.WIDE R6, R3, 0x8, R6 ;  /* 0x0000000803067825 */ /* 0x004fca00078e0206 */
[----:B------:R-:W2:Y:S01]  /*0180*/  LDG.E R11, desc[UR4][R6.64+0x4] ;  /* 0x00000404060b7981 */ /* 0x000ea2000c1e1900 */
[----:B---3--:R-:W-:-:S04]  /*0190*/  IADD3 R9, PT, PT, R0, R5, RZ ;  /* 0x0000000500097210 */ /* 0x008fc80007ffe0ff */
[----:B--2---:R-:W-:-:S13]  /*01a0*/  ISETP.GE.AND P0, PT, R9, R11, PT ;  /* 0x0000000b0900720c */ /* 0x004fda0003f06270 */
[----:B------:R-:W-:Y:S05]  /*01b0*/  @P0 EXIT ;  /* 0x000000000000094d */ /* 0x000fea0003800000 */
[----:B------:R-:W-:Y:S01]  /*01c0*/  REDG.E.MIN.S64.STRONG.GPU desc[UR4][R6.64], R8 ;  /* 0x000000080600798e */ /* 0x000fe2000c92e704 */
[----:B------:R-:W-:Y:S05]  /*01d0*/  EXIT ;  /* 0x000000000000794d */ /* 0x000fea0003800000 */
.L_x_4:
        /* <DEDUP_REMOVED lines=10> */
.L_x_7:


//--------------------- .text._Z10step1_initPxii  --------------------------
	.section	.text._Z10step1_initPxii,"ax",@progbits
	.align	128
        .global         _Z10step1_initPxii
        .type           _Z10step1_initPxii,@function
        .size           _Z10step1_initPxii,(.L_x_8 - _Z10step1_initPxii)
        .other          _Z10step1_initPxii,@"STO_CUDA_ENTRY STV_DEFAULT"
_Z10step1_initPxii:
.text._Z10step1_initPxii:
[----:B------:R-:W-:Y:S01]  /*0000*/  LDC R1, c[0x0][0x37c] ;  /* 0x0000df00ff017b82 */ /* 0x000fe20000000800 */
[----:B------:R-:W0:Y:S01]  /*0010*/  S2R R5, SR_CTAID.X ;  /* 0x0000000000057919 */ /* 0x000e220000002500 */
[----:B------:R-:W1:Y:S01]  /*0020*/  LDCU UR4, c[0x0][0x388] ;  /* 0x00007100ff0477ac */ /* 0x000e620008000800 */
[----:B------:R-:W0:Y:S02]  /*0030*/  S2R R0, SR_TID.X ;  /* 0x0000000000007919 */ /* 0x000e240000002100 */
[----:B0-----:R-:W-:-:S03]  /*0040*/  LEA R5, R5, R0, 0x8 ;  /* 0x0000000005057211 */ /* 0x001fc600078e40ff */
[----:B------:R-:W0:Y:S01]  /*0050*/  LDC R0, c[0x0][0x38c] ;  /* 0x0000e300ff007b82 */ /* 0x000e220000000800 */
[----:B-1----:R-:W-:Y:S01]  /*0060*/  ISETP.GE.AND P0, PT, R5, UR4, PT ;  /* 0x0000000405007c0c */ /* 0x002fe2000bf06270 */
[----:B------:R-:W1:-:S12]  /*0070*/  LDCU.64 UR4, c[0x0][0x358] ;  /* 0x00006b00ff0477ac */ /* 0x000e580008000a00 */
[----:B------:R-:W2:Y:S01]  /*0080*/  @!P0 LDC.64 R2, c[0x0][0x380] ;  /* 0x0000e000ff028b82 */ /* 0x000ea20000000a00 */
[----:B------:R-:W-:Y:S02]  /*0090*/  @!P0 MOV R4, 0xffffffff ;  /* 0xffffffff00048802 */ /* 0x000fe40000000f00 */
[C---:B0-----:R-:W-:Y:S01]  /*00a0*/  ISETP.NE.AND P1, PT, R5.reuse, R0, PT ;  /* 0x000000000500720c */ /* 0x041fe20003f25270 */
[----:B--2---:R-:W-:-:S04]  /*00b0*/  @!P0 IMAD.WIDE R2, R5, 0x8, R2 ;  /* 0x0000000805028825 */ /* 0x004fc800078e0202 */
[----:B------:R-:W-:-:S05]  /*00c0*/  @!P0 IMAD.MOV.U32 R5, RZ, RZ, 0x7fffffff ;  /* 0x7fffffffff058424 */ /* 0x000fca00078e00ff */
[----:B-1----:R0:W-:Y:S03]  /*00d0*/  @!P0 STG.E.64 desc[UR4][R2.64], R4 ;  /* 0x0000000402008986 */ /* 0x0021e6000c101b04 */
[----:B------:R-:W-:Y:S05]  /*00e0*/  @P1 EXIT ;  /* 0x000000000000194d */ /* 0x000fea0003800000 */
[----:B0-----:R-:W0:Y:S01]  /*00f0*/  LDC.64 R2, c[0x0][0x380] ;  /* 0x0000e000ff027b82 */ /* 0x001e220000000a00 */
[----:B------:R-:W-:Y:S01]  /*0100*/  MOV R4, 0xffffffff ;  /* 0xffffffff00047802 */ /* 0x000fe20000000f00 */
[----:B------:R-:W-:Y:S02]  /*0110*/  IMAD.MOV.U32 R5, RZ, RZ, 0x0 ;  /* 0x00000000ff057424 */ /* 0x000fe400078e00ff */
[----:B0-----:R-:W-:-:S05]  /*0120*/  IMAD.WIDE R2, R0, 0x8, R2 ;  /* 0x0000000800027825 */ /* 0x001fca00078e0202 */
[----:B------:R-:W-:Y:S01]  /*0130*/  STG.E.64 desc[UR4][R2.64], R4 ;  /* 0x0000000402007986 */ /* 0x000fe2000c101b04 */
[----:B------:R-:W-:Y:S05]  /*0140*/  EXIT ;  /* 0x000000000000794d */ /* 0x000fea0003800000 */
.L_x_5:
        /* <DEDUP_REMOVED lines=11> */
.L_x_8:


//--------------------- .nv.shared._Z20check_negative_cyclePiS_S_PxiS_ --------------------------
	.section	.nv.shared._Z20check_negative_cyclePiS_S_PxiS_,"aw",@nobits
	.sectionflags	@""
	.align	4
.nv.shared._Z20check_negative_cyclePiS_S_PxiS_:
	.zero		2048


//--------------------- .nv.shared.reserved.0     --------------------------
	.section	.nv.shared.reserved.0,"aw",@nobits
	.weak		__nv_reservedSMEM_offset_0_alias
	.size		__nv_reservedSMEM_offset_0_alias, 0, 64
	.other		__nv_reservedSMEM_offset_0_alias,@"STO_CUDA_RESERVED_SHARED STV_DEFAULT"
__nv_reservedSMEM_offset_0_alias:
	.zero		0
	.zero		64


//--------------------- .nv.constant0._Z20check_negative_cyclePiS_S_PxiS_ --------------------------
	.section	.nv.constant0._Z20check_negative_cyclePiS_S_PxiS_,"a",@progbits
	.sectionflags	@""
	.align	4
.nv.constant0._Z20check_negative_cyclePiS_S_PxiS_:
	.zero		944


//--------------------- .nv.constant0._Z10relaxEdgesPiS_S_Pxi --------------------------
	.section	.nv.constant0._Z10relaxEdgesPiS_S_Pxi,"a",@progbits
	.sectionflags	@""
	.align	4
.nv.constant0._Z10relaxEdgesPiS_S_Pxi:
	.zero		932


//--------------------- .nv.constant0._Z10step1_initPxii --------------------------
	.section	.nv.constant0._Z10step1_initPxii,"a",@progbits
	.sectionflags	@""
	.align	4
.nv.constant0._Z10step1_initPxii:
	.zero		912


//--------------------- SYMBOLS --------------------------

	.type		.nv.reservedSmem.offset0,@object
	.size		.nv.reservedSmem.offset0,0x4
	.type		.nv.reservedSmem.cap,@object
	.size		.nv.reservedSmem.cap,0x4
